//
// Generated by NVIDIA NVVM Compiler
//
// Compiler Build ID: CL-36424714
// Cuda compilation tools, release 13.0, V13.0.88
// Based on NVVM 20.0.0
//

.version 9.0
.target sm_100
.address_size 64

	// .globl	_Z9maxReducePf
.global .align 4 .f32 float_min = 0fFF7FF023;
// _ZZ9maxReducePfE9max_value has been demoted

.visible .entry _Z9maxReducePf(
	.param .u64 .ptr .align 1 _Z9maxReducePf_param_0
)
{
	.reg .pred 	%p<4>;
	.reg .b32 	%r<3>;
	.reg .b32 	%f<4>;
	.reg .b64 	%rd<5>;
	// demoted variable
	.shared .align 4 .f32 _ZZ9maxReducePfE9max_value;
	ld.param.u64 	%rd2, [_Z9maxReducePf_param_0];
	cvta.to.global.u64 	%rd1, %rd2;
	mov.u32 	%r1, %tid.x;
	setp.ne.s32 	%p1, %r1, 0;
	@%p1 bra 	$L__BB0_2;
	mov.b32 	%r2, -8392669;
	st.shared.u32 	[_ZZ9maxReducePfE9max_value], %r2;
$L__BB0_2:
	bar.sync 	0;
	mul.wide.u32 	%rd3, %r1, 4;
	add.s64 	%rd4, %rd1, %rd3;
	ld.global.f32 	%f1, [%rd4];
	ld.shared.f32 	%f2, [_ZZ9maxReducePfE9max_value];
	setp.geu.f32 	%p2, %f2, %f1;
	@%p2 bra 	$L__BB0_4;
	st.shared.f32 	[_ZZ9maxReducePfE9max_value], %f1;
$L__BB0_4:
	setp.ne.s32 	%p3, %r1, 0;
	bar.sync 	0;
	@%p3 bra 	$L__BB0_6;
	ld.shared.f32 	%f3, [_ZZ9maxReducePfE9max_value];
	st.global.f32 	[%rd1], %f3;
$L__BB0_6:
	ret;

}


// ===== COMPILED SASS (sm_100) =====

	.target	sm_100

	.elftype	@"ET_EXEC"


//--------------------- .note.nv.tkinfo           --------------------------
	.section	.note.nv.tkinfo,"",@"SHT_NOTE"
	.sectionflags	@"SHF_NOTE_NV_TKINFO"
	.tkinfo
        /*0018*/ 	.word	0x00000002
        /*0030*/ 	.string	""
        /*0030*/ 	.string	"ptxas"
        /*0030*/ 	.string	"Cuda compilation tools, release 13.0, V13.0.88"
        /*0030*/ 	.string	"Build cuda_13.0.r13.0/compiler.36424714_0"
        /*0030*/ 	.string	"-arch sm_100 -m 64 "



//--------------------- .note.nv.cuinfo           --------------------------
	.section	.note.nv.cuinfo,"",@"SHT_NOTE"
	.sectionflags	@"SHF_NOTE_NV_CUINFO"
        /*0018*/ 	.short	0x0002
        /*001a*/ 	.short	0x0064
        /*001c*/ 	.short	0x0082
	.zero		2


//--------------------- .nv.info                  --------------------------
	.section	.nv.info,"",@"SHT_CUDA_INFO"
	.align	4


	//----- nvinfo : EIATTR_REGCOUNT
	.align		4
        /*0000*/ 	.byte	0x04, 0x2f
        /*0002*/ 	.short	(.L_2 - .L_1)
	.align		4
.L_1:
        /*0004*/ 	.word	index@(_Z9maxReducePf)
        /*0008*/ 	.word	0x00000008


	//----- nvinfo : EIATTR_FRAME_SIZE
	.align		4
.L_2:
        /*000c*/ 	.byte	0x04, 0x11
        /*000e*/ 	.short	(.L_4 - .L_3)
	.align		4
.L_3:
        /*0010*/ 	.word	index@(_Z9maxReducePf)
        /*0014*/ 	.word	0x00000000


	//----- nvinfo : EIATTR_MIN_STACK_SIZE
	.align		4
.L_4:
        /*0018*/ 	.byte	0x04, 0x12
        /*001a*/ 	.short	(.L_6 - .L_5)
	.align		4
.L_5:
        /*001c*/ 	.word	index@(_Z9maxReducePf)
        /*0020*/ 	.word	0x00000000
.L_6:


//--------------------- .nv.compat                --------------------------
	.section	.nv.compat,"",@"SHT_CUDA_COMPAT_INFO"
	.align	4
        /*0000*/ 	.byte	0x02, 0x09, 0x00, 0x00, 0x02, 0x02, 0x01, 0x00, 0x02, 0x05, 0x05, 0x00, 0x03, 0x07, 0x01, 0x01
        /*0010*/ 	.byte	0x02, 0x03, 0x00, 0x00, 0x02, 0x06, 0x01, 0x00, 0x04, 0x0b, 0x08, 0x00, 0x09, 0x00, 0x00, 0x00
        /*0020*/ 	.byte	0x00, 0x00, 0x00, 0x00


//--------------------- .nv.info._Z9maxReducePf   --------------------------
	.section	.nv.info._Z9maxReducePf,"",@"SHT_CUDA_INFO"
	.sectionflags	@""
	.align	4


	//----- nvinfo : EIATTR_CUDA_API_VERSION
	.align		4
        /*0000*/ 	.byte	0x04, 0x37
        /*0002*/ 	.short	(.L_8 - .L_7)
.L_7:
        /*0004*/ 	.word	0x00000082


	//----- nvinfo : EIATTR_KPARAM_INFO
	.align		4
.L_8:
        /*0008*/ 	.byte	0x04, 0x17
        /*000a*/ 	.short	(.L_10 - .L_9)
.L_9:
        /*000c*/ 	.word	0x00000000
        /*0010*/ 	.short	0x0000
        /*0012*/ 	.short	0x0000
        /*0014*/ 	.byte	0x00, 0xf5, 0x21, 0x00


	//----- nvinfo : EIATTR_SPARSE_MMA_MASK
	.align		4
.L_10:
        /*0018*/ 	.byte	0x03, 0x50
        /*001a*/ 	.short	0x0000


	//----- nvinfo : EIATTR_MAXREG_COUNT
	.align		4
        /*001c*/ 	.byte	0x03, 0x1b
        /*001e*/ 	.short	0x00ff


	//----- nvinfo : EIATTR_NUM_BARRIERS
	.align		4
        /*0020*/ 	.byte	0x02, 0x4c
        /*0022*/ 	.byte	0x01
	.zero		1


	//----- nvinfo : EIATTR_MERCURY_ISA_VERSION
	.align		4
        /*0024*/ 	.byte	0x03, 0x5f
        /*0026*/ 	.short	0x0101


	//----- nvinfo : EIATTR_VRC_CTA_INIT_COUNT
	.align		4
        /*0028*/ 	.byte	0x02, 0x4a
	.zero		1
	.zero		1


	//----- nvinfo : EIATTR_EXIT_INSTR_OFFSETS
	.align		4
        /*002c*/ 	.byte	0x04, 0x1c
        /*002e*/ 	.short	(.L_12 - .L_11)


	//   ....[0]....
.L_11:
        /*0030*/ 	.word	0x00000110


	//   ....[1]....
        /*0034*/ 	.word	0x00000150


	//----- nvinfo : EIATTR_CBANK_PARAM_SIZE
	.align		4
.L_12:
        /*0038*/ 	.byte	0x03, 0x19
        /*003a*/ 	.short	0x0008


	//----- nvinfo : EIATTR_PARAM_CBANK
	.align		4
        /*003c*/ 	.byte	0x04, 0x0a
        /*003e*/ 	.short	(.L_14 - .L_13)
	.align		4
.L_13:
        /*0040*/ 	.word	index@(.nv.constant0._Z9maxReducePf)
        /*0044*/ 	.short	0x0380
        /*0046*/ 	.short	0x0008


	//----- nvinfo : EIATTR_SW_WAR
	.align		4
.L_14:
        /*0048*/ 	.byte	0x04, 0x36
        /*004a*/ 	.short	(.L_16 - .L_15)
.L_15:
        /*004c*/ 	.word	0x00000008
.L_16:


//--------------------- .nv.callgraph             --------------------------
	.section	.nv.callgraph,"",@"SHT_CUDA_CALLGRAPH"
	.align	4
	.sectionentsize	8
	.align		4
        /*0000*/ 	.word	0x00000000
	.align		4
        /*0004*/ 	.word	0xffffffff
	.align		4
        /*0008*/ 	.word	0x00000000
	.align		4
        /*000c*/ 	.word	0xfffffffe
	.align		4
        /*0010*/ 	.word	0x00000000
	.align		4
        /*0014*/ 	.word	0xfffffffd
	.align		4
        /*0018*/ 	.word	0x00000000
	.align		4
        /*001c*/ 	.word	0xfffffffc


//--------------------- .nv.constant4             --------------------------
	.section	.nv.constant4,"a",@progbits
	.align	8
	.align		8
.nv.constant4:
        /*0000*/ 	.dword	float_min


//--------------------- .text._Z9maxReducePf      --------------------------
	.section	.text._Z9maxReducePf,"ax",@progbits
	.align	128
        .global         _Z9maxReducePf
        .type           _Z9maxReducePf,@function
        .size           _Z9maxReducePf,(.L_x_1 - _Z9maxReducePf)
        .other          _Z9maxReducePf,@"STO_CUDA_ENTRY STV_DEFAULT"
_Z9maxReducePf:
.text._Z9maxReducePf:
[----:B------:R-:W-:Y:S01]  /*0000*/  LDC R1, c[0x0][0x37c] ;  /* 0x0000df00ff017b82 */ /* 0x000fe20000000800 */
[----:B------:R-:W0:Y:S07]  /*0010*/  S2R R5, SR_TID.X ;  /* 0x0000000000057919 */ /* 0x000e2e0000002100 */
[----:B------:R-:W1:Y:S01]  /*0020*/  S2UR UR5, SR_CgaCtaId ;  /* 0x00000000000579c3 */ /* 0x000e620000008800 */
[----:B------:R-:W-:Y:S01]  /*0030*/  UMOV UR4, 0x400 ;  /* 0x0000040000047882 */ /* 0x000fe20000000000 */
[----:B------:R-:W2:Y:S06]  /*0040*/  LDCU.64 UR6, c[0x0][0x358] ;  /* 0x00006b00ff0677ac */ /* 0x000eac0008000a00 */
[----:B------:R-:W3:Y:S01]  /*0050*/  LDC.64 R2, c[0x0][0x380] ;  /* 0x0000e000ff027b82 */ /* 0x000ee20000000a00 */
[----:B-1----:R-:W-:Y:S01]  /*0060*/  ULEA UR4, UR5, UR4, 0x18 ;  /* 0x0000000405047291 */ /* 0x002fe2000f8ec0ff */
[C---:B0-----:R-:W-:Y:S01]  /*0070*/  ISETP.NE.AND P0, PT, R5.reuse, RZ, PT ;  /* 0x000000ff0500720c */ /* 0x041fe20003f05270 */
[----:B---3--:R-:W-:-:S12]  /*0080*/  IMAD.WIDE.U32 R2, R5, 0x4, R2 ;  /* 0x0000000405027825 */ /* 0x008fd800078e0002 */
[----:B------:R-:W-:-:S05]  /*0090*/  @!P0 MOV R0, 0xff7ff023 ;  /* 0xff7ff02300008802 */ /* 0x000fca0000000f00 */
[----:B------:R-:W-:Y:S01]  /*00a0*/  @!P0 STS [UR4], R0 ;  /* 0x00000000ff008988 */ /* 0x000fe20008000804 */
[----:B------:R-:W-:Y:S06]  /*00b0*/  BAR.SYNC.DEFER_BLOCKING 0x0 ;  /* 0x0000000000007b1d */ /* 0x000fec0000010000 */
[----:B--2---:R-:W2:Y:S04]  /*00c0*/  LDG.E R2, desc[UR6][R2.64] ;  /* 0x0000000602027981 */ /* 0x004ea8000c1e1900 */
[----:B------:R-:W2:Y:S02]  /*00d0*/  LDS R5, [UR4] ;  /* 0x00000004ff057984 */ /* 0x000ea40008000800 */
[----:B--2---:R-:W-:-:S13]  /*00e0*/  FSETP.GEU.AND P1, PT, R5, R2, PT ;  /* 0x000000020500720b */ /* 0x004fda0003f2e000 */
[----:B------:R0:W-:Y:S01]  /*00f0*/  @!P1 STS [UR4], R2 ;  /* 0x00000002ff009988 */ /* 0x0001e20008000804 */
[----:B------:R-:W-:Y:S06]  /*0100*/  BAR.SYNC.DEFER_BLOCKING 0x0 ;  /* 0x0000000000007b1d */ /* 0x000fec0000010000 */
[----:B------:R-:W-:Y:S05]  /*0110*/  @P0 EXIT ;  /* 0x000000000000094d */ /* 0x000fea0003800000 */
[----:B------:R-:W1:Y:S01]  /*0120*/  LDS R5, [UR4] ;  /* 0x00000004ff057984 */ /* 0x000e620008000800 */
[----:B0-----:R-:W1:Y:S03]  /*0130*/  LDC.64 R2, c[0x0][0x380] ;  /* 0x0000e000ff027b82 */ /* 0x001e660000000a00 */
[----:B-1----:R-:W-:Y:S01]  /*0140*/  STG.E desc[UR6][R2.64], R5 ;  /* 0x0000000502007986 */ /* 0x002fe2000c101906 */
[----:B------:R-:W-:Y:S05]  /*0150*/  EXIT ;  /* 0x000000000000794d */ /* 0x000fea0003800000 */
.L_x_0:
[----:B------:R-:W-:-:S00]  /*0160*/  BRA `(.L_x_0) ;  /* 0xfffffffc00fc7947 */ /* 0x000fc0000383ffff */
[----:B------:R-:W-:-:S00]  /*0170*/  NOP ;  /* 0x0000000000007918 */ /* 0x000fc00000000000 */
        /* <DEDUP_REMOVED lines=8> */
.L_x_1:


//--------------------- .nv.global.init           --------------------------
	.section	.nv.global.init,"aw",@progbits
	.align	4
.nv.global.init:
	.type		float_min,@object
	.size		float_min,(.L_0 - float_min)
float_min:
        /*0000*/ 	.byte	0x23, 0xf0, 0x7f, 0xff
.L_0:


//--------------------- .nv.shared._Z9maxReducePf --------------------------
	.section	.nv.shared._Z9maxReducePf,"aw",@nobits
	.sectionflags	@""
	.align	4
.nv.shared._Z9maxReducePf:
	.zero		1028


//--------------------- .nv.shared.reserved.0     --------------------------
	.section	.nv.shared.reserved.0,"aw",@nobits
	.weak		__nv_reservedSMEM_offset_0_alias
	.size		__nv_reservedSMEM_offset_0_alias, 0, 64
	.other		__nv_reservedSMEM_offset_0_alias,@"STO_CUDA_RESERVED_SHARED STV_DEFAULT"
__nv_reservedSMEM_offset_0_alias:
	.zero		0
	.zero		64


//--------------------- .nv.constant0._Z9maxReducePf --------------------------
	.section	.nv.constant0._Z9maxReducePf,"a",@progbits
	.sectionflags	@""
	.align	4
.nv.constant0._Z9maxReducePf:
	.zero		904


//--------------------- SYMBOLS --------------------------

	.type		.nv.reservedSmem.offset0,@object
	.size		.nv.reservedSmem.offset0,0x4
	.type		.nv.reservedSmem.cap,@object
	.size		.nv.reservedSmem.cap,0x4
